	.headerflags	@"EF_CUDA_TEXMODE_UNIFIED EF_CUDA_64BIT_ADDRESS EF_CUDA_ACCELERATORS EF_CUDA_SM90 EF_CUDA_VIRTUAL_SM(EF_CUDA_SM90)"
	.elftype	@"ET_EXEC"


//--------------------- .nv.info                  --------------------------
	.section	.nv.info,"",@"SHT_CUDA_INFO"
	.align	4


	//----- nvinfo : EIATTR_REGCOUNT
	.align		4
        /*0000*/ 	.byte	0x04, 0x2f
        /*0002*/ 	.short	(.L_1 - .L_0)
	.align		4
.L_0:
        /*0004*/ 	.word	index@(triton_poi_fused_embedding_dense_backward_0)
        /*0008*/ 	.word	0x00000008


	//----- nvinfo : EIATTR_MIN_STACK_SIZE
	.align		4
.L_1:
        /*000c*/ 	.byte	0x04, 0x12
        /*000e*/ 	.short	(.L_3 - .L_2)
	.align		4
.L_2:
        /*0010*/ 	.word	index@(triton_poi_fused_embedding_dense_backward_0)
        /*0014*/ 	.word	0x00000000


	//----- nvinfo : EIATTR_FRAME_SIZE
	.align		4
.L_3:
        /*0018*/ 	.byte	0x04, 0x11
        /*001a*/ 	.short	(.L_5 - .L_4)
	.align		4
.L_4:
        /*001c*/ 	.word	index@(triton_poi_fused_embedding_dense_backward_0)
        /*0020*/ 	.word	0x00000000


	//----- nvinfo : EIATTR_MIN_STACK_SIZE
	.align		4
.L_5:
        /*0024*/ 	.byte	0x04, 0x12
        /*0026*/ 	.short	(.L_7 - .L_6)
	.align		4
.L_6:
        /*0028*/ 	.word	index@(triton_poi_fused_embedding_dense_backward_0)
        /*002c*/ 	.word	0x00000000
.L_7:


//--------------------- .nv.info.triton_poi_fused_embedding_dense_backward_0 --------------------------
	.section	.nv.info.triton_poi_fused_embedding_dense_backward_0,"",@"SHT_CUDA_INFO"
	.sectionflags	@""
	.align	4


	//----- nvinfo : EIATTR_CUDA_API_VERSION
	.align		4
        /*0000*/ 	.byte	0x04, 0x37
        /*0002*/ 	.short	(.L_9 - .L_8)
.L_8:
        /*0004*/ 	.word	0x0000007c


	//----- nvinfo : EIATTR_KPARAM_INFO
	.align		4
.L_9:
        /*0008*/ 	.byte	0x04, 0x17
        /*000a*/ 	.short	(.L_11 - .L_10)
.L_10:
        /*000c*/ 	.word	0x00000000
        /*0010*/ 	.short	0x0002
        /*0012*/ 	.short	0x0010
        /*0014*/ 	.byte	0x00, 0xf4, 0x21, 0x00


	//----- nvinfo : EIATTR_KPARAM_INFO
	.align		4
.L_11:
        /*0018*/ 	.byte	0x04, 0x17
        /*001a*/ 	.short	(.L_13 - .L_12)
.L_12:
        /*001c*/ 	.word	0x00000000
        /*0020*/ 	.short	0x0001
        /*0022*/ 	.short	0x0008
        /*0024*/ 	.byte	0x00, 0xf0, 0x11, 0x00


	//----- nvinfo : EIATTR_KPARAM_INFO
	.align		4
.L_13:
        /*0028*/ 	.byte	0x04, 0x17
        /*002a*/ 	.short	(.L_15 - .L_14)
.L_14:
        /*002c*/ 	.word	0x00000000
        /*0030*/ 	.short	0x0000
        /*0032*/ 	.short	0x0000
        /*0034*/ 	.byte	0x00, 0xf4, 0x21, 0x00


	//----- nvinfo : EIATTR_SPARSE_MMA_MASK
	.align		4
.L_15:
        /*0038*/ 	.byte	0x03, 0x50
        /*003a*/ 	.short	0x0000


	//----- nvinfo : EIATTR_MAXREG_COUNT
	.align		4
        /*003c*/ 	.byte	0x03, 0x1b
        /*003e*/ 	.short	0x00ff


	//----- nvinfo : EIATTR_EXIT_INSTR_OFFSETS
	.align		4
        /*0040*/ 	.byte	0x04, 0x1c
        /*0042*/ 	.short	(.L_17 - .L_16)


	//   ....[0]....
.L_16:
        /*0044*/ 	.word	0x000000a0


	//----- nvinfo : EIATTR_REQNTID
	.align		4
.L_17:
        /*0048*/ 	.byte	0x04, 0x10
        /*004a*/ 	.short	(.L_19 - .L_18)
.L_18:
        /*004c*/ 	.word	0x00000100
        /*0050*/ 	.word	0x00000001
        /*0054*/ 	.word	0x00000001


	//----- nvinfo : EIATTR_CBANK_PARAM_SIZE
	.align		4
.L_19:
        /*0058*/ 	.byte	0x03, 0x19
        /*005a*/ 	.short	0x0018


	//----- nvinfo : EIATTR_PARAM_CBANK
	.align		4
        /*005c*/ 	.byte	0x04, 0x0a
        /*005e*/ 	.short	(.L_21 - .L_20)
	.align		4
.L_20:
        /*0060*/ 	.word	index@(.nv.constant0.triton_poi_fused_embedding_dense_backward_0)
        /*0064*/ 	.short	0x0210
        /*0066*/ 	.short	0x0018


	//----- nvinfo : EIATTR_SW_WAR
	.align		4
.L_21:
        /*0068*/ 	.byte	0x04, 0x36
        /*006a*/ 	.short	(.L_23 - .L_22)
.L_22:
        /*006c*/ 	.word	0x00000008
.L_23:


//--------------------- .nv.callgraph             --------------------------
	.section	.nv.callgraph,"",@"SHT_CUDA_CALLGRAPH"
	.align	4
	.sectionentsize	8
	.align		4
        /*0000*/ 	.word	0x00000000
	.align		4
        /*0004*/ 	.word	0xffffffff
	.align		4
        /*0008*/ 	.word	0x00000000
	.align		4
        /*000c*/ 	.word	0xfffffffe
	.align		4
        /*0010*/ 	.word	0x00000000
	.align		4
        /*0014*/ 	.word	0xfffffffd
	.align		4
        /*0018*/ 	.word	0x00000000
	.align		4
        /*001c*/ 	.word	0xfffffffc


//--------------------- .text.triton_poi_fused_embedding_dense_backward_0 --------------------------
	.section	.text.triton_poi_fused_embedding_dense_backward_0,"ax",@progbits
	.align	128
        .global         triton_poi_fused_embedding_dense_backward_0
        .type           triton_poi_fused_embedding_dense_backward_0,@function
        .size           triton_poi_fused_embedding_dense_backward_0,(.L_x_1 - triton_poi_fused_embedding_dense_backward_0)
        .other          triton_poi_fused_embedding_dense_backward_0,@"STO_CUDA_ENTRY STV_DEFAULT"
triton_poi_fused_embedding_dense_backward_0:
.text.triton_poi_fused_embedding_dense_backward_0:
[----:B------:R-:W-:Y:S01]  /*0000*/  LDC R1, c[0x0][0x28] ;  /* 0x00000a00ff017b82 */ /* 0x000fe20000000800 */
[----:B------:R-:W1:Y:S07]  /*0010*/  S2R R0, SR_TID.X ;  /* 0x0000000000007919 */ /* 0x000e6e0000002100 */
[----:B------:R-:W2:Y:S01]  /*0020*/  LDC.64 R2, c[0x0][0x210] ;  /* 0x00008400ff027b82 */ /* 0x000ea20000000a00 */
[----:B------:R-:W-:Y:S01]  /*0030*/  ULDC.64 UR4, c[0x0][0x208] ;  /* 0x0000820000047ab9 */ /* 0x000fe20000000a00 */
[----:B------:R-:W3:Y:S01]  /*0040*/  S2R R5, SR_CTAID.X ;  /* 0x0000000000057919 */ /* 0x000ee20000002500 */
[----:B-1----:R-:W-:-:S04]  /*0050*/  SHF.L.U32 R0, R0, 0x1, RZ ;  /* 0x0000000100007819 */ /* 0x002fc800000006ff */
[----:B------:R-:W-:-:S04]  /*0060*/  LOP3.LUT R0, R0, 0x1fe, RZ, 0xc0, !PT ;  /* 0x000001fe00007812 */ /* 0x000fc800078ec0ff */
[----:B---3--:R-:W-:-:S05]  /*0070*/  LEA R5, R5, R0, 0x9 ;  /* 0x0000000005057211 */ /* 0x008fca00078e48ff */
[----:B--2---:R-:W-:-:S05]  /*0080*/  IMAD.WIDE R2, R5, 0x4, R2 ;  /* 0x0000000405027825 */ /* 0x004fca00078e0202 */
[----:B------:R-:W-:Y:S01]  /*0090*/  STG.E.64 desc[UR4][R2.64], RZ ;  /* 0x000000ff02007986 */ /* 0x000fe2000c101b04 */
[----:B------:R-:W-:Y:S05]  /*00a0*/  EXIT ;  /* 0x000000000000794d */ /* 0x000fea0003800000 */
.L_x_0:
[----:B------:R-:W-:-:S00]  /*00b0*/  BRA `(.L_x_0) ;  /* 0xfffffffc00fc7947 */ /* 0x000fc0000383ffff */
[----:B------:R-:W-:-:S00]  /*00c0*/  NOP ;  /* 0x0000000000007918 */ /* 0x000fc00000000000 */
        /* <DEDUP_REMOVED lines=11> */
.L_x_1:


//--------------------- .nv.constant0.triton_poi_fused_embedding_dense_backward_0 --------------------------
	.section	.nv.constant0.triton_poi_fused_embedding_dense_backward_0,"a",@progbits
	.sectionflags	@""
	.align	4
.nv.constant0.triton_poi_fused_embedding_dense_backward_0:
	.zero		552
